	.headerflags	@"EF_CUDA_TEXMODE_UNIFIED EF_CUDA_64BIT_ADDRESS EF_CUDA_ACCELERATORS EF_CUDA_SM90 EF_CUDA_VIRTUAL_SM(EF_CUDA_SM90)"
	.elftype	@"ET_EXEC"


//--------------------- .nv.info                  --------------------------
	.section	.nv.info,"",@"SHT_CUDA_INFO"
	.align	4


	//----- nvinfo : EIATTR_REGCOUNT
	.align		4
        /*0000*/ 	.byte	0x04, 0x2f
        /*0002*/ 	.short	(.L_3 - .L_2)
	.align		4
.L_2:
        /*0004*/ 	.word	index@(triton_red_fused_add_div_mean_mul_pow_sub_5)
        /*0008*/ 	.word	0x00000020


	//----- nvinfo : EIATTR_MIN_STACK_SIZE
	.align		4
.L_3:
        /*000c*/ 	.byte	0x04, 0x12
        /*000e*/ 	.short	(.L_5 - .L_4)
	.align		4
.L_4:
        /*0010*/ 	.word	index@(triton_red_fused_add_div_mean_mul_pow_sub_5)
        /*0014*/ 	.word	0x00000000


	//----- nvinfo : EIATTR_FRAME_SIZE
	.align		4
.L_5:
        /*0018*/ 	.byte	0x04, 0x11
        /*001a*/ 	.short	(.L_7 - .L_6)
	.align		4
.L_6:
        /*001c*/ 	.word	index@(triton_red_fused_add_div_mean_mul_pow_sub_5)
        /*0020*/ 	.word	0x00000000


	//----- nvinfo : EIATTR_MIN_STACK_SIZE
	.align		4
.L_7:
        /*0024*/ 	.byte	0x04, 0x12
        /*0026*/ 	.short	(.L_9 - .L_8)
	.align		4
.L_8:
        /*0028*/ 	.word	index@(triton_red_fused_add_div_mean_mul_pow_sub_5)
        /*002c*/ 	.word	0x00000000
.L_9:


//--------------------- .nv.info.triton_red_fused_add_div_mean_mul_pow_sub_5 --------------------------
	.section	.nv.info.triton_red_fused_add_div_mean_mul_pow_sub_5,"",@"SHT_CUDA_INFO"
	.sectionflags	@""
	.align	4


	//----- nvinfo : EIATTR_CUDA_API_VERSION
	.align		4
        /*0000*/ 	.byte	0x04, 0x37
        /*0002*/ 	.short	(.L_11 - .L_10)
.L_10:
        /*0004*/ 	.word	0x0000007c


	//----- nvinfo : EIATTR_KPARAM_INFO
	.align		4
.L_11:
        /*0008*/ 	.byte	0x04, 0x17
        /*000a*/ 	.short	(.L_13 - .L_12)
.L_12:
        /*000c*/ 	.word	0x00000000
        /*0010*/ 	.short	0x0004
        /*0012*/ 	.short	0x0020
        /*0014*/ 	.byte	0x00, 0xf0, 0x11, 0x00


	//----- nvinfo : EIATTR_KPARAM_INFO
	.align		4
.L_13:
        /*0018*/ 	.byte	0x04, 0x17
        /*001a*/ 	.short	(.L_15 - .L_14)
.L_14:
        /*001c*/ 	.word	0x00000000
        /*0020*/ 	.short	0x0003
        /*0022*/ 	.short	0x0018
        /*0024*/ 	.byte	0x00, 0xf4, 0x21, 0x00


	//----- nvinfo : EIATTR_KPARAM_INFO
	.align		4
.L_15:
        /*0028*/ 	.byte	0x04, 0x17
        /*002a*/ 	.short	(.L_17 - .L_16)
.L_16:
        /*002c*/ 	.word	0x00000000
        /*0030*/ 	.short	0x0002
        /*0032*/ 	.short	0x0010
        /*0034*/ 	.byte	0x00, 0xf4, 0x21, 0x00


	//----- nvinfo : EIATTR_KPARAM_INFO
	.align		4
.L_17:
        /*0038*/ 	.byte	0x04, 0x17
        /*003a*/ 	.short	(.L_19 - .L_18)
.L_18:
        /*003c*/ 	.word	0x00000000
        /*0040*/ 	.short	0x0001
        /*0042*/ 	.short	0x0008
        /*0044*/ 	.byte	0x00, 0xf4, 0x21, 0x00


	//----- nvinfo : EIATTR_KPARAM_INFO
	.align		4
.L_19:
        /*0048*/ 	.byte	0x04, 0x17
        /*004a*/ 	.short	(.L_21 - .L_20)
.L_20:
        /*004c*/ 	.word	0x00000000
        /*0050*/ 	.short	0x0000
        /*0052*/ 	.short	0x0000
        /*0054*/ 	.byte	0x00, 0xf4, 0x21, 0x00


	//----- nvinfo : EIATTR_SPARSE_MMA_MASK
	.align		4
.L_21:
        /*0058*/ 	.byte	0x03, 0x50
        /*005a*/ 	.short	0x0000


	//----- nvinfo : EIATTR_MAXREG_COUNT
	.align		4
        /*005c*/ 	.byte	0x03, 0x1b
        /*005e*/ 	.short	0x00ff


	//----- nvinfo : EIATTR_COOP_GROUP_MASK_REGIDS
	.align		4
        /*0060*/ 	.byte	0x04, 0x29
        /*0062*/ 	.short	(.L_23 - .L_22)


	//   ....[0]....
.L_22:
        /*0064*/ 	.word	0xffffffff


	//   ....[1]....
        /*0068*/ 	.word	0xffffffff


	//   ....[2]....
        /*006c*/ 	.word	0xffffffff


	//   ....[3]....
        /*0070*/ 	.word	0xffffffff


	//   ....[4]....
        /*0074*/ 	.word	0xffffffff


	//   ....[5]....
        /*0078*/ 	.word	0xffffffff


	//----- nvinfo : EIATTR_COOP_GROUP_INSTR_OFFSETS
	.align		4
.L_23:
        /*007c*/ 	.byte	0x04, 0x28
        /*007e*/ 	.short	(.L_25 - .L_24)


	//   ....[0]....
.L_24:
        /*0080*/ 	.word	0x00000e70


	//   ....[1]....
        /*0084*/ 	.word	0x00000ea0


	//   ....[2]....
        /*0088*/ 	.word	0x00000ee0


	//   ....[3]....
        /*008c*/ 	.word	0x00000f80


	//   ....[4]....
        /*0090*/ 	.word	0x00000fc0


	//   ....[5]....
        /*0094*/ 	.word	0x00001130


	//----- nvinfo : EIATTR_EXIT_INSTR_OFFSETS
	.align		4
.L_25:
        /*0098*/ 	.byte	0x04, 0x1c
        /*009a*/ 	.short	(.L_27 - .L_26)


	//   ....[0]....
.L_26:
        /*009c*/ 	.word	0x000011a0


	//   ....[1]....
        /*00a0*/ 	.word	0x000011f0


	//----- nvinfo : EIATTR_REQNTID
	.align		4
.L_27:
        /*00a4*/ 	.byte	0x04, 0x10
        /*00a6*/ 	.short	(.L_29 - .L_28)
.L_28:
        /*00a8*/ 	.word	0x00000040
        /*00ac*/ 	.word	0x00000001
        /*00b0*/ 	.word	0x00000001


	//----- nvinfo : EIATTR_CBANK_PARAM_SIZE
	.align		4
.L_29:
        /*00b4*/ 	.byte	0x03, 0x19
        /*00b6*/ 	.short	0x0024


	//----- nvinfo : EIATTR_PARAM_CBANK
	.align		4
        /*00b8*/ 	.byte	0x04, 0x0a
        /*00ba*/ 	.short	(.L_31 - .L_30)
	.align		4
.L_30:
        /*00bc*/ 	.word	index@(.nv.constant0.triton_red_fused_add_div_mean_mul_pow_sub_5)
        /*00c0*/ 	.short	0x0210
        /*00c2*/ 	.short	0x0024


	//----- nvinfo : EIATTR_SW_WAR
	.align		4
.L_31:
        /*00c4*/ 	.byte	0x04, 0x36
        /*00c6*/ 	.short	(.L_33 - .L_32)
.L_32:
        /*00c8*/ 	.word	0x00000008
.L_33:


//--------------------- .nv.callgraph             --------------------------
	.section	.nv.callgraph,"",@"SHT_CUDA_CALLGRAPH"
	.align	4
	.sectionentsize	8
	.align		4
        /*0000*/ 	.word	0x00000000
	.align		4
        /*0004*/ 	.word	0xffffffff
	.align		4
        /*0008*/ 	.word	0x00000000
	.align		4
        /*000c*/ 	.word	0xfffffffe
	.align		4
        /*0010*/ 	.word	0x00000000
	.align		4
        /*0014*/ 	.word	0xfffffffd
	.align		4
        /*0018*/ 	.word	0x00000000
	.align		4
        /*001c*/ 	.word	0xfffffffc


//--------------------- .nv.constant4             --------------------------
	.section	.nv.constant4,"a",@progbits
	.align	8
	.align		8
.nv.constant4:
        /*0000*/ 	.dword	_$_str
	.align		8
        /*0008*/ 	.dword	_$_str_$_2


//--------------------- .text.triton_red_fused_add_div_mean_mul_pow_sub_5 --------------------------
	.section	.text.triton_red_fused_add_div_mean_mul_pow_sub_5,"ax",@progbits
	.sectionflags	@"SHF_BARRIERS=1"
	.align	128
        .global         triton_red_fused_add_div_mean_mul_pow_sub_5
        .type           triton_red_fused_add_div_mean_mul_pow_sub_5,@function
        .size           triton_red_fused_add_div_mean_mul_pow_sub_5,(.L_x_1 - triton_red_fused_add_div_mean_mul_pow_sub_5)
        .other          triton_red_fused_add_div_mean_mul_pow_sub_5,@"STO_CUDA_ENTRY STV_DEFAULT"
triton_red_fused_add_div_mean_mul_pow_sub_5:
.text.triton_red_fused_add_div_mean_mul_pow_sub_5:
[----:B------:R-:W0:Y:S01]  /*0000*/  LDC R1, c[0x0][0x28] ;  /* 0x00000a00ff017b82 */ /* 0x000e220000000800 */
[----:B------:R-:W1:Y:S07]  /*0010*/  S2R R3, SR_TID.X ;  /* 0x0000000000037919 */ /* 0x000e6e0000002100 */
[----:B------:R-:W2:Y:S01]  /*0020*/  LDC.64 R16, c[0x0][0x218] ;  /* 0x00008600ff107b82 */ /* 0x000ea20000000a00 */
[----:B------:R-:W-:Y:S01]  /*0030*/  ULDC.64 UR6, c[0x0][0x208] ;  /* 0x0000820000067ab9 */ /* 0x000fe20000000a00 */
[----:B-1----:R-:W-:-:S04]  /*0040*/  SHF.L.U32 R14, R3, 0x2, RZ ;  /* 0x00000002030e7819 */ /* 0x002fc800000006ff */
[----:B------:R-:W-:-:S05]  /*0050*/  LOP3.LUT R14, R14, 0xfc, RZ, 0xc0, !PT ;  /* 0x000000fc0e0e7812 */ /* 0x000fca00078ec0ff */
[----:B--2---:R-:W-:-:S06]  /*0060*/  IMAD.WIDE.U32 R8, R14, 0x4, R16 ;  /* 0x000000040e087825 */ /* 0x004fcc00078e0010 */
[----:B------:R-:W2:Y:S01]  /*0070*/  LDG.E.EL.128 R8, desc[UR6][R8.64] ;  /* 0x0000000608087981 */ /* 0x000ea2000c2e1d00 */
[----:B------:R-:W1:Y:S01]  /*0080*/  S2UR UR5, SR_CgaCtaId ;  /* 0x00000000000579c3 */ /* 0x000e620000008800 */
[----:B------:R-:W-:Y:S01]  /*0090*/  UMOV UR4, 0x400 ;  /* 0x0000040000047882 */ /* 0x000fe20000000000 */
[C---:B------:R-:W-:Y:S02]  /*00a0*/  LOP3.LUT R4, R3.reuse, 0x3f, RZ, 0xc0, !PT ;  /* 0x0000003f03047812 */ /* 0x040fe400078ec0ff */
[----:B------:R-:W-:Y:S02]  /*00b0*/  LOP3.LUT R3, R3, 0x3c, RZ, 0xc0, !PT ;  /* 0x0000003c03037812 */ /* 0x000fe400078ec0ff */
[----:B------:R-:W-:-:S03]  /*00c0*/  LOP3.LUT R5, R4, 0x40, RZ, 0xfc, !PT ;  /* 0x0000004004057812 */ /* 0x000fc600078efcff */
[----:B------:R-:W-:Y:S01]  /*00d0*/  IMAD.WIDE.U32 R28, R3, 0x4, R16 ;  /* 0x00000004031c7825 */ /* 0x000fe200078e0010 */
[----:B------:R-:W-:Y:S01]  /*00e0*/  LOP3.LUT R6, R5, 0x7c, RZ, 0xc0, !PT ;  /* 0x0000007c05067812 */ /* 0x000fe200078ec0ff */
[----:B-1----:R-:W-:-:S06]  /*00f0*/  UPRMT UR4, UR5, 0x654, UR4 ;  /* 0x0000065405047896 */ /* 0x002fcc0008000004 */
[----:B------:R-:W-:Y:S01]  /*0100*/  LEA R2, R14, UR4, 0x3 ;  /* 0x000000040e027c11 */ /* 0x000fe2000f8e18ff */
[----:B------:R-:W-:-:S04]  /*0110*/  IMAD.WIDE.U32 R18, R6, 0x4, R16 ;  /* 0x0000000406127825 */ /* 0x000fc800078e0010 */
[----:B--2---:R-:W-:Y:S04]  /*0120*/  STS [R2], R8 ;  /* 0x0000000802007388 */ /* 0x004fe80000000800 */
[----:B------:R-:W-:Y:S04]  /*0130*/  STS [R2+0x8], R9 ;  /* 0x0000080902007388 */ /* 0x000fe80000000800 */
[----:B------:R-:W-:Y:S04]  /*0140*/  STS [R2+0x10], R10 ;  /* 0x0000100a02007388 */ /* 0x000fe80000000800 */
[----:B------:R1:W-:Y:S01]  /*0150*/  STS [R2+0x18], R11 ;  /* 0x0000180b02007388 */ /* 0x0003e20000000800 */
[----:B------:R-:W-:Y:S06]  /*0160*/  BAR.SYNC.DEFER_BLOCKING 0x0 ;  /* 0x0000000000007b1d */ /* 0x000fec0000010000 */
[----:B------:R-:W2:Y:S04]  /*0170*/  LDG.E.EL R7, desc[UR6][R28.64+0x4] ;  /* 0x000004061c077981 */ /* 0x000ea8000c2e1900 */
[----:B------:R-:W3:Y:S04]  /*0180*/  LDG.E.EL R24, desc[UR6][R28.64] ;  /* 0x000000061c187981 */ /* 0x000ee8000c2e1900 */
[----:B------:R-:W4:Y:S04]  /*0190*/  LDG.E.EL R15, desc[UR6][R28.64+0x8] ;  /* 0x000008061c0f7981 */ /* 0x000f28000c2e1900 */
[----:B------:R-:W5:Y:S04]  /*01a0*/  LDG.E.EL R26, desc[UR6][R28.64+0xc] ;  /* 0x00000c061c1a7981 */ /* 0x000f68000c2e1900 */
[----:B------:R-:W5:Y:S04]  /*01b0*/  LDG.E.EL R23, desc[UR6][R18.64+0x4] ;  /* 0x0000040612177981 */ /* 0x000f68000c2e1900 */
[----:B------:R-:W5:Y:S04]  /*01c0*/  LDG.E.EL R27, desc[UR6][R18.64] ;  /* 0x00000006121b7981 */ /* 0x000f68000c2e1900 */
[----:B------:R4:W5:Y:S01]  /*01d0*/  LDG.E.EL R22, desc[UR6][R18.64+0x8] ;  /* 0x0000080612167981 */ /* 0x000962000c2e1900 */
[----:B------:R-:W-:-:S04]  /*01e0*/  LOP3.LUT R12, R4, 0x80, RZ, 0xfc, !PT ;  /* 0x00000080040c7812 */ /* 0x000fc800078efcff */
[----:B------:R-:W-:-:S05]  /*01f0*/  LOP3.LUT R13, R12, 0xbc, RZ, 0xc0, !PT ;  /* 0x000000bc0c0d7812 */ /* 0x000fca00078ec0ff */
[----:B------:R-:W-:-:S05]  /*0200*/  IMAD.WIDE.U32 R20, R13, 0x4, R16 ;  /* 0x000000040d147825 */ /* 0x000fca00078e0010 */
[----:B------:R-:W5:Y:S04]  /*0210*/  LDG.E.EL R25, desc[UR6][R20.64+0x4] ;  /* 0x0000040614197981 */ /* 0x000f68000c2e1900 */
[----:B-1----:R-:W5:Y:S01]  /*0220*/  LDG.E.EL R11, desc[UR6][R20.64] ;  /* 0x00000006140b7981 */ /* 0x002f62000c2e1900 */
[----:B--2---:R-:W-:-:S04]  /*0230*/  FMUL R9, R7, R7 ;  /* 0x0000000707097220 */ /* 0x004fc80000400000 */
[----:B---3--:R-:W-:Y:S01]  /*0240*/  FFMA R10, R24, R24, R9 ;  /* 0x00000018180a7223 */ /* 0x008fe20000000009 */
[----:B------:R-:W-:Y:S01]  /*0250*/  LOP3.LUT R7, R4, 0x43, RZ, 0xfc, !PT ;  /* 0x0000004304077812 */ /* 0x000fe200078efcff */
[----:B------:R1:W2:Y:S02]  /*0260*/  LDG.E.EL R24, desc[UR6][R20.64+0x8] ;  /* 0x0000080614187981 */ /* 0x0002a4000c2e1900 */
[----:B----4-:R-:W-:-:S04]  /*0270*/  FFMA R19, R15, R15, R10 ;  /* 0x0000000f0f137223 */ /* 0x010fc8000000000a */
[----:B-----5:R-:W-:Y:S01]  /*0280*/  FFMA R18, R26, R26, R19 ;  /* 0x0000001a1a127223 */ /* 0x020fe20000000013 */
[C---:B------:R-:W-:Y:S01]  /*0290*/  LOP3.LUT R19, R4.reuse, 0xc0, RZ, 0xfc, !PT ;  /* 0x000000c004137812 */ /* 0x040fe200078efcff */
[----:B------:R-:W-:Y:S01]  /*02a0*/  IMAD.WIDE.U32 R8, R7, 0x4, R16 ;  /* 0x0000000407087825 */ /* 0x000fe200078e0010 */
[----:B------:R-:W-:-:S03]  /*02b0*/  LOP3.LUT R15, R4, 0x83, RZ, 0xfc, !PT ;  /* 0x00000083040f7812 */ /* 0x000fc600078efcff */
[----:B------:R-:W-:Y:S01]  /*02c0*/  FMUL R28, R23, R23 ;  /* 0x00000017171c7220 */ /* 0x000fe20000400000 */
[----:B01----:R-:W-:Y:S02]  /*02d0*/  LOP3.LUT R21, R4, 0xc3, RZ, 0xfc, !PT ;  /* 0x000000c304157812 */ /* 0x003fe400078efcff */
[----:B------:R-:W-:Y:S01]  /*02e0*/  LOP3.LUT R23, R19, 0xfc, RZ, 0xc0, !PT ;  /* 0x000000fc13177812 */ /* 0x000fe200078ec0ff */
[----:B------:R0:W3:Y:S01]  /*02f0*/  LDG.E.EL R10, desc[UR6][R8.64] ;  /* 0x00000006080a7981 */ /* 0x0000e2000c2e1900 */
[----:B------:R-:W-:Y:S01]  /*0300*/  FFMA R27, R27, R27, R28 ;  /* 0x0000001b1b1b7223 */ /* 0x000fe2000000001c */
[----:B------:R-:W-:-:S05]  /*0310*/  IMAD.WIDE.U32 R28, R15, 0x4, R16 ;  /* 0x000000040f1c7825 */ /* 0x000fca00078e0010 */
[----:B------:R1:W4:Y:S01]  /*0320*/  LDG.E.EL R20, desc[UR6][R28.64] ;  /* 0x000000061c147981 */ /* 0x000322000c2e1900 */
[----:B0-----:R-:W-:-:S04]  /*0330*/  IMAD.WIDE.U32 R8, R21, 0x4, R16 ;  /* 0x0000000415087825 */ /* 0x001fc800078e0010 */
[----:B------:R-:W-:Y:S01]  /*0340*/  IMAD.WIDE.U32 R16, R23, 0x4, R16 ;  /* 0x0000000417107825 */ /* 0x000fe200078e0010 */
[----:B------:R0:W5:Y:S01]  /*0350*/  LDG.E.EL R26, desc[UR6][R8.64] ;  /* 0x00000006081a7981 */ /* 0x000162000c2e1900 */
[----:B-1----:R-:W1:Y:S03]  /*0360*/  LDC.64 R28, c[0x0][0x220] ;  /* 0x00008800ff1c7b82 */ /* 0x002e660000000a00 */
[----:B------:R-:W4:Y:S01]  /*0370*/  LDG.E.EL R8, desc[UR6][R16.64+0x4] ;  /* 0x0000040610087981 */ /* 0x000f22000c2e1900 */
[----:B0-----:R-:W-:-:S03]  /*0380*/  FFMA R9, R22, R22, R27 ;  /* 0x0000001616097223 */ /* 0x001fc6000000001b */
[----:B------:R-:W5:Y:S04]  /*0390*/  LDG.E.EL R27, desc[UR6][R16.64] ;  /* 0x00000006101b7981 */ /* 0x000f68000c2e1900 */
[----:B------:R-:W5:Y:S01]  /*03a0*/  LDG.E.EL R22, desc[UR6][R16.64+0x8] ;  /* 0x0000080610167981 */ /* 0x000f62000c2e1900 */
[----:B------:R-:W-:-:S04]  /*03b0*/  FMUL R25, R25, R25 ;  /* 0x0000001919197220 */ /* 0x000fc80000400000 */
[----:B------:R-:W-:-:S04]  /*03c0*/  FFMA R25, R11, R11, R25 ;  /* 0x0000000b0b197223 */ /* 0x000fc80000000019 */
[----:B--2---:R-:W-:Y:S01]  /*03d0*/  FFMA R25, R24, R24, R25 ;  /* 0x0000001818197223 */ /* 0x004fe20000000019 */
[----:B---3--:R-:W-:Y:S01]  /*03e0*/  FFMA R24, R10, R10, R9 ;  /* 0x0000000a0a187223 */ /* 0x008fe20000000009 */
[----:B----4-:R-:W-:Y:S01]  /*03f0*/  FMUL R10, R8, R8 ;  /* 0x00000008080a7220 */ /* 0x010fe20000400000 */
[----:B-1----:R-:W-:-:S04]  /*0400*/  IMAD.WIDE.U32 R8, R14, 0x4, R28 ;  /* 0x000000040e087825 */ /* 0x002fc800078e001c */
[----:B-----5:R-:W-:Y:S02]  /*0410*/  FFMA R27, R27, R27, R10 ;  /* 0x0000001b1b1b7223 */ /* 0x020fe4000000000a */
[----:B------:R-:W2:Y:S02]  /*0420*/  LDG.E.EL.128 R8, desc[UR6][R8.64] ;  /* 0x0000000608087981 */ /* 0x000ea4000c2e1d00 */
[----:B------:R-:W-:Y:S01]  /*0430*/  FFMA R27, R22, R22, R27 ;  /* 0x00000016161b7223 */ /* 0x000fe2000000001b */
[----:B------:R-:W-:Y:S02]  /*0440*/  LEA R14, R4, UR4, 0x3 ;  /* 0x00000004040e7c11 */ /* 0x000fe4000f8e18ff */
[----:B------:R-:W-:Y:S02]  /*0450*/  LEA R16, R5, UR4, 0x3 ;  /* 0x0000000405107c11 */ /* 0x000fe4000f8e18ff */
[----:B------:R-:W-:Y:S02]  /*0460*/  LEA R12, R12, UR4, 0x3 ;  /* 0x000000040c0c7c11 */ /* 0x000fe4000f8e18ff */
[----:B------:R-:W-:Y:S01]  /*0470*/  LEA R19, R19, UR4, 0x3 ;  /* 0x0000000413137c11 */ /* 0x000fe2000f8e18ff */
[----:B------:R-:W-:Y:S01]  /*0480*/  FFMA R25, R20, R20, R25 ;  /* 0x0000001414197223 */ /* 0x000fe20000000019 */
[----:B------:R-:W-:Y:S01]  /*0490*/  FFMA R26, R26, R26, R27 ;  /* 0x0000001a1a1a7223 */ /* 0x000fe2000000001b */
[----:B------:R-:W-:Y:S04]  /*04a0*/  LDS R20, [R16] ;  /* 0x0000000010147984 */ /* 0x000fe80000000800 */
[----:B------:R-:W0:Y:S04]  /*04b0*/  LDS R27, [R14] ;  /* 0x000000000e1b7984 */ /* 0x000e280000000800 */
[----:B------:R-:W-:Y:S04]  /*04c0*/  LDS R17, [R12] ;  /* 0x000000000c117984 */ /* 0x000fe80000000800 */
[----:B------:R-:W-:Y:S01]  /*04d0*/  LDS R22, [R19] ;  /* 0x0000000013167984 */ /* 0x000fe20000000800 */
[----:B------:R-:W-:Y:S01]  /*04e0*/  BAR.SYNC.DEFER_BLOCKING 0x0 ;  /* 0x0000000000007b1d */ /* 0x000fe20000010000 */
[----:B------:R-:W-:-:S05]  /*04f0*/  IMAD.WIDE.U32 R4, R6, 0x4, R28 ;  /* 0x0000000406047825 */ /* 0x000fca00078e001c */
[----:B--2---:R-:W-:Y:S04]  /*0500*/  STS [R2], R8 ;  /* 0x0000000802007388 */ /* 0x004fe80000000800 */
[----:B------:R-:W-:Y:S04]  /*0510*/  STS [R2+0x8], R9 ;  /* 0x0000080902007388 */ /* 0x000fe80000000800 */
[----:B------:R-:W-:Y:S04]  /*0520*/  STS [R2+0x10], R10 ;  /* 0x0000100a02007388 */ /* 0x000fe80000000800 */
[----:B------:R1:W-:Y:S01]  /*0530*/  STS [R2+0x18], R11 ;  /* 0x0000180b02007388 */ /* 0x0003e20000000800 */
[----:B------:R-:W-:Y:S06]  /*0540*/  BAR.SYNC.DEFER_BLOCKING 0x0 ;  /* 0x0000000000007b1d */ /* 0x000fec0000010000 */
[----:B-1----:R-:W2:Y:S04]  /*0550*/  LDG.E.EL R2, desc[UR6][R4.64+0x4] ;  /* 0x0000040604027981 */ /* 0x002ea8000c2e1900 */
[----:B------:R-:W3:Y:S01]  /*0560*/  LDG.E.EL R6, desc[UR6][R4.64] ;  /* 0x0000000604067981 */ /* 0x000ee2000c2e1900 */
[----:B------:R-:W1:Y:S03]  /*0570*/  MUFU.SQRT R18, R18 ;  /* 0x0000001200127308 */ /* 0x000e660000002000 */
[----:B------:R-:W4:Y:S04]  /*0580*/  LDS R14, [R14] ;  /* 0x000000000e0e7984 */ /* 0x000f280000000800 */
[----:B------:R-:W5:Y:S04]  /*0590*/  LDS R16, [R16] ;  /* 0x0000000010107984 */ /* 0x000f680000000800 */
[----:B------:R2:W4:Y:S01]  /*05a0*/  LDG.E.EL R4, desc[UR6][R4.64+0x8] ;  /* 0x0000080604047981 */ /* 0x000522000c2e1900 */
[----:B------:R-:W0:Y:S03]  /*05b0*/  MUFU.SQRT R24, R24 ;  /* 0x0000001800187308 */ /* 0x000e260000002000 */
[----:B------:R-:W0:Y:S04]  /*05c0*/  LDS R12, [R12] ;  /* 0x000000000c0c7984 */ /* 0x000e280000000800 */
[----:B------:R-:W0:Y:S01]  /*05d0*/  LDS R19, [R19] ;  /* 0x0000000013137984 */ /* 0x000e220000000800 */
[----:B--2---:R-:W-:-:S04]  /*05e0*/  FMUL R5, R2, R2 ;  /* 0x0000000202057220 */ /* 0x004fc80000400000 */
[----:B---3--:R-:W-:-:S04]  /*05f0*/  FFMA R6, R6, R6, R5 ;  /* 0x0000000606067223 */ /* 0x008fc80000000005 */
[----:B----4-:R-:W-:Y:S01]  /*0600*/  FFMA R5, R4, R4, R6 ;  /* 0x0000000404057223 */ /* 0x010fe20000000006 */
[----:B------:R-:W-:-:S06]  /*0610*/  IMAD.WIDE.U32 R6, R7, 0x4, R28 ;  /* 0x0000000407067825 */ /* 0x000fcc00078e001c */
[----:B------:R-:W2:Y:S02]  /*0620*/  LDG.E.EL R6, desc[UR6][R6.64] ;  /* 0x0000000606067981 */ /* 0x000ea4000c2e1900 */
[----:B--2---:R-:W-:Y:S01]  /*0630*/  FFMA R2, R6, R6, R5 ;  /* 0x0000000606027223 */ /* 0x004fe20000000005 */
[----:B------:R-:W-:-:S05]  /*0640*/  IMAD.WIDE.U32 R6, R13, 0x4, R28 ;  /* 0x000000040d067825 */ /* 0x000fca00078e001c */
[----:B------:R-:W2:Y:S04]  /*0650*/  LDG.E.EL R4, desc[UR6][R6.64+0x4] ;  /* 0x0000040606047981 */ /* 0x000ea8000c2e1900 */
[----:B------:R-:W3:Y:S04]  /*0660*/  LDG.E.EL R13, desc[UR6][R6.64] ;  /* 0x00000006060d7981 */ /* 0x000ee8000c2e1900 */
[----:B------:R-:W4:Y:S01]  /*0670*/  LDG.E.EL R5, desc[UR6][R6.64+0x8] ;  /* 0x0000080606057981 */ /* 0x000f22000c2e1900 */
[----:B--2---:R-:W-:-:S04]  /*0680*/  FMUL R4, R4, R4 ;  /* 0x0000000404047220 */ /* 0x004fc80000400000 */
[----:B---3--:R-:W-:-:S04]  /*0690*/  FFMA R4, R13, R13, R4 ;  /* 0x0000000d0d047223 */ /* 0x008fc80000000004 */
[----:B----4-:R-:W-:Y:S01]  /*06a0*/  FFMA R13, R5, R5, R4 ;  /* 0x00000005050d7223 */ /* 0x010fe20000000004 */
[----:B------:R-:W-:-:S05]  /*06b0*/  IMAD.WIDE.U32 R4, R15, 0x4, R28 ;  /* 0x000000040f047825 */ /* 0x000fca00078e001c */
[----:B------:R2:W3:Y:S02]  /*06c0*/  LDG.E.EL R7, desc[UR6][R4.64] ;  /* 0x0000000604077981 */ /* 0x0004e4000c2e1900 */
[----:B--2---:R-:W-:-:S05]  /*06d0*/  IMAD.WIDE.U32 R4, R23, 0x4, R28 ;  /* 0x0000000417047825 */ /* 0x004fca00078e001c */
[----:B------:R-:W2:Y:S04]  /*06e0*/  LDG.E.EL R15, desc[UR6][R4.64+0x4] ;  /* 0x00000406040f7981 */ /* 0x000ea8000c2e1900 */
[----:B------:R-:W4:Y:S04]  /*06f0*/  LDG.E.EL R6, desc[UR6][R4.64] ;  /* 0x0000000604067981 */ /* 0x000f28000c2e1900 */
[----:B------:R-:W5:Y:S01]  /*0700*/  LDG.E.EL R23, desc[UR6][R4.64+0x8] ;  /* 0x0000080604177981 */ /* 0x000f62000c2e1900 */
[----:B---3--:R-:W-:Y:S01]  /*0710*/  FFMA R13, R7, R7, R13 ;  /* 0x00000007070d7223 */ /* 0x008fe2000000000d */
[----:B--2---:R-:W-:-:S04]  /*0720*/  FMUL R15, R15, R15 ;  /* 0x0000000f0f0f7220 */ /* 0x004fc80000400000 */
[----:B----4-:R-:W-:Y:S01]  /*0730*/  FFMA R15, R6, R6, R15 ;  /* 0x00000006060f7223 */ /* 0x010fe2000000000f */
[----:B------:R-:W-:-:S04]  /*0740*/  IMAD.WIDE.U32 R6, R21, 0x4, R28 ;  /* 0x0000000415067825 */ /* 0x000fc800078e001c */
[----:B------:R-:W-:Y:S02]  /*0750*/  IMAD.WIDE.U32 R28, R3, 0x4, R28 ;  /* 0x00000004031c7825 */ /* 0x000fe400078e001c */
[----:B------:R-:W2:Y:S04]  /*0760*/  LDG.E.EL R6, desc[UR6][R6.64] ;  /* 0x0000000606067981 */ /* 0x000ea8000c2e1900 */
[----:B------:R-:W3:Y:S04]  /*0770*/  LDG.E.EL R21, desc[UR6][R28.64+0x4] ;  /* 0x000004061c157981 */ /* 0x000ee8000c2e1900 */
[----:B------:R-:W4:Y:S04]  /*0780*/  LDG.E.EL R3, desc[UR6][R28.64] ;  /* 0x000000061c037981 */ /* 0x000f28000c2e1900 */
[----:B------:R-:W2:Y:S01]  /*0790*/  LDG.E.EL R4, desc[UR6][R28.64+0xc] ;  /* 0x00000c061c047981 */ /* 0x000ea2000c2e1900 */
[----:B---3--:R-:W-:-:S04]  /*07a0*/  FMUL R21, R21, R21 ;  /* 0x0000001515157220 */ /* 0x008fc80000400000 */
[----:B----4-:R-:W-:Y:S02]  /*07b0*/  FFMA R21, R3, R3, R21 ;  /* 0x0000000303157223 */ /* 0x010fe40000000015 */
[----:B------:R-:W3:Y:S01]  /*07c0*/  LDG.E.EL R3, desc[UR6][R28.64+0x8] ;  /* 0x000008061c037981 */ /* 0x000ee2000c2e1900 */
[----:B------:R-:W4:Y:S01]  /*07d0*/  MUFU.SQRT R25, R25 ;  /* 0x0000001900197308 */ /* 0x000f220000002000 */
[----:B-----5:R-:W-:-:S07]  /*07e0*/  FFMA R15, R23, R23, R15 ;  /* 0x00000017170f7223 */ /* 0x020fce000000000f */
[----:B------:R-:W5:Y:S01]  /*07f0*/  MUFU.SQRT R2, R2 ;  /* 0x0000000200027308 */ /* 0x000f620000002000 */
[----:B-1----:R-:W-:Y:S01]  /*0800*/  FSETP.GT.AND P1, PT, R18, 9.9999999600419720025e-13, PT ;  /* 0x2b8cbccc1200780b */ /* 0x002fe20003f24000 */
[----:B--2---:R-:W-:-:S06]  /*0810*/  FFMA R15, R6, R6, R15 ;  /* 0x00000006060f7223 */ /* 0x004fcc000000000f */
[----:B------:R-:W-:Y:S01]  /*0820*/  MUFU.SQRT R26, R26 ;  /* 0x0000001a001a7308 */ /* 0x000fe20000002000 */
[----:B0-----:R-:W-:-:S07]  /*0830*/  FSETP.GT.AND P4, PT, R24, 9.9999999600419720025e-13, PT ;  /* 0x2b8cbccc1800780b */ /* 0x001fce0003f84000 */
[----:B------:R-:W0:Y:S01]  /*0840*/  MUFU.SQRT R13, R13 ;  /* 0x0000000d000d7308 */ /* 0x000e220000002000 */
[----:B------:R-:W-:Y:S01]  /*0850*/  BAR.SYNC.DEFER_BLOCKING 0x0 ;  /* 0x0000000000007b1d */ /* 0x000fe20000010000 */
[----:B----4-:R-:W-:Y:S02]  /*0860*/  FSETP.GT.AND P0, PT, R25, 9.9999999600419720025e-13, PT ;  /* 0x2b8cbccc1900780b */ /* 0x010fe40003f04000 */
[----:B-----5:R-:W-:Y:S02]  /*0870*/  FSETP.GT.AND P3, PT, R2, 9.9999999600419720025e-13, PT ;  /* 0x2b8cbccc0200780b */ /* 0x020fe40003f64000 */
[----:B------:R-:W-:-:S04]  /*0880*/  FSETP.NAN.AND P6, PT, R18, R18, PT ;  /* 0x000000121200720b */ /* 0x000fc80003fc8000 */
[----:B------:R-:W-:Y:S02]  /*0890*/  @!P1 FSEL R18, R18, 9.9999999600419720025e-13, P6 ;  /* 0x2b8cbccc12129808 */ /* 0x000fe40003000000 */
[----:B------:R-:W-:Y:S02]  /*08a0*/  FSETP.NAN.AND P6, PT, R25, R25, PT ;  /* 0x000000191900720b */ /* 0x000fe40003fc8000 */
[----:B0-----:R-:W-:Y:S02]  /*08b0*/  FSETP.GT.AND P1, PT, R13, 9.9999999600419720025e-13, PT ;  /* 0x2b8cbccc0d00780b */ /* 0x001fe40003f24000 */
[----:B------:R-:W-:Y:S01]  /*08c0*/  @!P0 FSEL R25, R25, 9.9999999600419720025e-13, P6 ;  /* 0x2b8cbccc19198808 */ /* 0x000fe20003000000 */
[----:B------:R-:W0:Y:S01]  /*08d0*/  S2UR UR4, SR_CgaCtaId ;  /* 0x00000000000479c3 */ /* 0x000e220000008800 */
[----:B------:R-:W-:Y:S02]  /*08e0*/  UMOV UR5, 0x400 ;  /* 0x0000040000057882 */ /* 0x000fe40000000000 */
[----:B0-----:R-:W-:Y:S01]  /*08f0*/  UPRMT UR4, UR4, 0x654, UR5 ;  /* 0x0000065404047896 */ /* 0x001fe20008000005 */
[----:B---3--:R-:W-:-:S04]  /*0900*/  FFMA R21, R3, R3, R21 ;  /* 0x0000000303157223 */ /* 0x008fc80000000015 */
[----:B------:R-:W-:-:S04]  /*0910*/  FFMA R21, R4, R4, R21 ;  /* 0x0000000404157223 */ /* 0x000fc80000000015 */
[----:B------:R-:W0:Y:S02]  /*0920*/  MUFU.SQRT R3, R21 ;  /* 0x0000001500037308 */ /* 0x000e240000002000 */
[----:B0-----:R-:W-:-:S06]  /*0930*/  FSETP.GT.AND P2, PT, R3, 9.9999999600419720025e-13, PT ;  /* 0x2b8cbccc0300780b */ /* 0x001fcc0003f44000 */
[----:B------:R-:W0:Y:S01]  /*0940*/  MUFU.SQRT R4, R15 ;  /* 0x0000000f00047308 */ /* 0x000e220000002000 */
[----:B------:R-:W-:-:S06]  /*0950*/  FSETP.NAN.AND P5, PT, R3, R3, PT ;  /* 0x000000030300720b */ /* 0x000fcc0003fa8000 */
[----:B------:R-:W-:Y:S02]  /*0960*/  @!P2 FSEL R3, R3, 9.9999999600419720025e-13, P5 ;  /* 0x2b8cbccc0303a808 */ /* 0x000fe40002800000 */
[----:B------:R-:W-:Y:S02]  /*0970*/  FSETP.NAN.AND P5, PT, R24, R24, PT ;  /* 0x000000181800720b */ /* 0x000fe40003fa8000 */
[----:B------:R-:W-:Y:S02]  /*0980*/  FSETP.GT.AND P2, PT, R26, 9.9999999600419720025e-13, PT ;  /* 0x2b8cbccc1a00780b */ /* 0x000fe40003f44000 */
[----:B------:R-:W-:Y:S02]  /*0990*/  @!P4 FSEL R24, R24, 9.9999999600419720025e-13, P5 ;  /* 0x2b8cbccc1818c808 */ /* 0x000fe40002800000 */
[----:B------:R-:W-:Y:S02]  /*09a0*/  FSETP.NAN.AND P4, PT, R2, R2, PT ;  /* 0x000000020200720b */ /* 0x000fe40003f88000 */
[----:B------:R-:W-:-:S02]  /*09b0*/  FSETP.NAN.AND P5, PT, R26, R26, PT ;  /* 0x0000001a1a00720b */ /* 0x000fc40003fa8000 */
[----:B------:R-:W-:Y:S02]  /*09c0*/  @!P3 FSEL R2, R2, 9.9999999600419720025e-13, P4 ;  /* 0x2b8cbccc0202b808 */ /* 0x000fe40002000000 */
[----:B0-----:R-:W-:Y:S02]  /*09d0*/  FSETP.GT.AND P0, PT, R4, 9.9999999600419720025e-13, PT ;  /* 0x2b8cbccc0400780b */ /* 0x001fe40003f04000 */
[----:B------:R-:W-:Y:S02]  /*09e0*/  FSETP.GT.AND P4, PT, R18, 8.50705917302346158658e+37, PT ;  /* 0x7e8000001200780b */ /* 0x000fe40003f84000 */
[----:B------:R-:W-:Y:S02]  /*09f0*/  FSETP.NAN.AND P3, PT, R13, R13, PT ;  /* 0x0000000d0d00720b */ /* 0x000fe40003f68000 */
[----:B------:R-:W-:Y:S02]  /*0a00*/  @!P2 FSEL R26, R26, 9.9999999600419720025e-13, P5 ;  /* 0x2b8cbccc1a1aa808 */ /* 0x000fe40002800000 */
[----:B------:R-:W-:-:S02]  /*0a10*/  FSETP.GT.AND P6, PT, R3, 8.50705917302346158658e+37, PT ;  /* 0x7e8000000300780b */ /* 0x000fc40003fc4000 */
[----:B------:R-:W-:Y:S02]  /*0a20*/  FSETP.GEU.AND P2, PT, R18, 1.175494350822287508e-38, PT ;  /* 0x008000001200780b */ /* 0x000fe40003f4e000 */
[----:B------:R-:W-:Y:S02]  /*0a30*/  @!P1 FSEL R13, R13, 9.9999999600419720025e-13, P3 ;  /* 0x2b8cbccc0d0d9808 */ /* 0x000fe40001800000 */
[----:B------:R-:W-:Y:S02]  /*0a40*/  FSETP.GT.AND P1, PT, R24, 8.50705917302346158658e+37, PT ;  /* 0x7e8000001800780b */ /* 0x000fe40003f24000 */
[----:B------:R-:W-:Y:S01]  /*0a50*/  FSETP.NAN.AND P3, PT, R4, R4, PT ;  /* 0x000000040400720b */ /* 0x000fe20003f68000 */
[----:B------:R-:W-:Y:S01]  /*0a60*/  @P4 FMUL R18, R18, 0.25 ;  /* 0x3e80000012124820 */ /* 0x000fe20000400000 */
[----:B------:R-:W-:Y:S01]  /*0a70*/  FSETP.GEU.AND P5, PT, R3, 1.175494350822287508e-38, PT ;  /* 0x008000000300780b */ /* 0x000fe20003fae000 */
[----:B------:R-:W-:Y:S01]  /*0a80*/  @P4 FMUL R27, R27, 0.25 ;  /* 0x3e8000001b1b4820 */ /* 0x000fe20000400000 */
[----:B------:R-:W-:-:S02]  /*0a90*/  @!P0 FSEL R4, R4, 9.9999999600419720025e-13, P3 ;  /* 0x2b8cbccc04048808 */ /* 0x000fc40001800000 */
[----:B------:R-:W-:Y:S02]  /*0aa0*/  FSETP.GEU.AND P0, PT, R24, 1.175494350822287508e-38, PT ;  /* 0x008000001800780b */ /* 0x000fe40003f0e000 */
[----:B------:R-:W-:Y:S01]  /*0ab0*/  FSETP.GT.AND P3, PT, R25, 8.50705917302346158658e+37, PT ;  /* 0x7e8000001900780b */ /* 0x000fe20003f64000 */
[----:B------:R-:W-:Y:S01]  /*0ac0*/  @P6 FMUL R3, R3, 0.25 ;  /* 0x3e80000003036820 */ /* 0x000fe20000400000 */
[----:B------:R-:W-:Y:S01]  /*0ad0*/  @P6 FMUL R14, R14, 0.25 ;  /* 0x3e8000000e0e6820 */ /* 0x000fe20000400000 */
[----:B------:R-:W-:Y:S01]  /*0ae0*/  @!P2 FMUL R18, R18, 16777216 ;  /* 0x4b8000001212a820 */ /* 0x000fe20000400000 */
[----:B------:R-:W-:Y:S01]  /*0af0*/  @!P2 FMUL R27, R27, 16777216 ;  /* 0x4b8000001b1ba820 */ /* 0x000fe20000400000 */
[----:B------:R-:W-:Y:S02]  /*0b00*/  FSETP.GEU.AND P6, PT, R25, 1.175494350822287508e-38, PT ;  /* 0x008000001900780b */ /* 0x000fe40003fce000 */
[----:B------:R-:W-:Y:S01]  /*0b10*/  FSETP.GT.AND P2, PT, R2, 8.50705917302346158658e+37, PT ;  /* 0x7e8000000200780b */ /* 0x000fe20003f44000 */
[----:B------:R-:W-:Y:S01]  /*0b20*/  @P1 FMUL R24, R24, 0.25 ;  /* 0x3e80000018181820 */ /* 0x000fe20000400000 */
[----:B------:R-:W-:Y:S01]  /*0b30*/  @P1 FMUL R20, R20, 0.25 ;  /* 0x3e80000014141820 */ /* 0x000fe20000400000 */
[----:B------:R-:W-:Y:S01]  /*0b40*/  FSETP.GEU.AND P1, PT, R2, 1.175494350822287508e-38, PT ;  /* 0x008000000200780b */ /* 0x000fe20003f2e000 */
[----:B------:R-:W-:Y:S01]  /*0b50*/  @!P5 FMUL R3, R3, 16777216 ;  /* 0x4b8000000303d820 */ /* 0x000fe20000400000 */
[----:B------:R-:W-:Y:S01]  /*0b60*/  @!P5 FMUL R14, R14, 16777216 ;  /* 0x4b8000000e0ed820 */ /* 0x000fe20000400000 */
[----:B------:R-:W-:Y:S01]  /*0b70*/  FSETP.GT.AND P5, PT, R26, 8.50705917302346158658e+37, PT ;  /* 0x7e8000001a00780b */ /* 0x000fe20003fa4000 */
[----:B------:R-:W-:Y:S01]  /*0b80*/  @!P0 FMUL R24, R24, 16777216 ;  /* 0x4b80000018188820 */ /* 0x000fe20000400000 */
[----:B------:R-:W-:Y:S01]  /*0b90*/  @P3 FMUL R25, R25, 0.25 ;  /* 0x3e80000019193820 */ /* 0x000fe20000400000 */
[----:B------:R-:W-:Y:S01]  /*0ba0*/  @!P0 FMUL R20, R20, 16777216 ;  /* 0x4b80000014148820 */ /* 0x000fe20000400000 */
[----:B------:R-:W-:Y:S01]  /*0bb0*/  @P3 FMUL R17, R17, 0.25 ;  /* 0x3e80000011113820 */ /* 0x000fe20000400000 */
[----:B------:R-:W-:Y:S01]  /*0bc0*/  FSETP.GT.AND P0, PT, R13, 8.50705917302346158658e+37, PT ;  /* 0x7e8000000d00780b */ /* 0x000fe20003f04000 */
[----:B------:R-:W-:Y:S01]  /*0bd0*/  @!P6 FMUL R25, R25, 16777216 ;  /* 0x4b8000001919e820 */ /* 0x000fe20000400000 */
[----:B------:R-:W-:Y:S01]  /*0be0*/  FSETP.GEU.AND P4, PT, R26, 1.175494350822287508e-38, PT ;  /* 0x008000001a00780b */ /* 0x000fe20003f8e000 */
[----:B------:R-:W-:Y:S01]  /*0bf0*/  @P2 FMUL R2, R2, 0.25 ;  /* 0x3e80000002022820 */ /* 0x000fe20000400000 */
[----:B------:R-:W-:Y:S01]  /*0c00*/  @!P6 FMUL R17, R17, 16777216 ;  /* 0x4b8000001111e820 */ /* 0x000fe20000400000 */
[----:B------:R-:W-:-:S02]  /*0c10*/  FSETP.GEU.AND P3, PT, R13, 1.175494350822287508e-38, PT ;  /* 0x008000000d00780b */ /* 0x000fc40003f6e000 */
[----:B------:R-:W-:Y:S01]  /*0c20*/  FSETP.GT.AND P6, PT, R4, 8.50705917302346158658e+37, PT ;  /* 0x7e8000000400780b */ /* 0x000fe20003fc4000 */
[----:B------:R-:W-:Y:S01]  /*0c30*/  @!P1 FMUL R2, R2, 16777216 ;  /* 0x4b80000002029820 */ /* 0x000fe20000400000 */
[----:B------:R-:W-:Y:S01]  /*0c40*/  @P2 FMUL R16, R16, 0.25 ;  /* 0x3e80000010102820 */ /* 0x000fe20000400000 */
[----:B------:R-:W-:Y:S01]  /*0c50*/  FSETP.GEU.AND P2, PT, R4, 1.175494350822287508e-38, PT ;  /* 0x008000000400780b */ /* 0x000fe20003f4e000 */
[----:B------:R-:W0:Y:S01]  /*0c60*/  MUFU.RCP R21, R24 ;  /* 0x0000001800157308 */ /* 0x000e220000001000 */
[----:B------:R-:W-:Y:S01]  /*0c70*/  @P5 FMUL R26, R26, 0.25 ;  /* 0x3e8000001a1a5820 */ /* 0x000fe20000400000 */
[----:B------:R-:W-:-:S03]  /*0c80*/  @P0 FMUL R13, R13, 0.25 ;  /* 0x3e8000000d0d0820 */ /* 0x000fc60000400000 */
[----:B------:R-:W-:-:S03]  /*0c90*/  @!P4 FMUL R26, R26, 16777216 ;  /* 0x4b8000001a1ac820 */ /* 0x000fc60000400000 */
[----:B------:R-:W1:Y:S01]  /*0ca0*/  MUFU.RCP R18, R18 ;  /* 0x0000001200127308 */ /* 0x000e620000001000 */
[----:B------:R-:W-:Y:S01]  /*0cb0*/  @!P3 FMUL R13, R13, 16777216 ;  /* 0x4b8000000d0db820 */ /* 0x000fe20000400000 */
[----:B------:R-:W-:-:S06]  /*0cc0*/  @P6 FMUL R4, R4, 0.25 ;  /* 0x3e80000004046820 */ /* 0x000fcc0000400000 */
[----:B------:R-:W2:Y:S01]  /*0cd0*/  MUFU.RCP R2, R2 ;  /* 0x0000000200027308 */ /* 0x000ea20000001000 */
[----:B------:R-:W-:-:S07]  /*0ce0*/  @!P2 FMUL R4, R4, 16777216 ;  /* 0x4b8000000404a820 */ /* 0x000fce0000400000 */
[----:B------:R-:W3:Y:S01]  /*0cf0*/  MUFU.RCP R6, R25 ;  /* 0x0000001900067308 */ /* 0x000ee20000001000 */
[----:B0-----:R-:W-:-:S07]  /*0d00*/  FMUL R21, R21, R20 ;  /* 0x0000001415157220 */ /* 0x001fce0000400000 */
[----:B------:R-:W0:Y:S01]  /*0d10*/  MUFU.RCP R24, R3 ;  /* 0x0000000300187308 */ /* 0x000e220000001000 */
[----:B------:R-:W-:-:S07]  /*0d20*/  @!P1 FMUL R16, R16, 16777216 ;  /* 0x4b80000010109820 */ /* 0x000fce0000400000 */
[----:B------:R-:W4:Y:S01]  /*0d30*/  MUFU.RCP R5, R26 ;  /* 0x0000001a00057308 */ /* 0x000f220000001000 */
[----:B-1----:R-:W-:-:S07]  /*0d40*/  FMUL R27, R18, R27 ;  /* 0x0000001b121b7220 */ /* 0x002fce0000400000 */
[----:B------:R-:W1:Y:S01]  /*0d50*/  MUFU.RCP R26, R13 ;  /* 0x0000000d001a7308 */ /* 0x000e620000001000 */
[----:B------:R-:W-:Y:S01]  /*0d60*/  @P5 FMUL R22, R22, 0.25 ;  /* 0x3e80000016165820 */ /* 0x000fe20000400000 */
[----:B------:R-:W-:Y:S01]  /*0d70*/  @P0 FMUL R12, R12, 0.25 ;  /* 0x3e8000000c0c0820 */ /* 0x000fe20000400000 */
[----:B--2---:R-:W-:-:S05]  /*0d80*/  FFMA R2, R2, -R16, R21 ;  /* 0x8000001002027223 */ /* 0x004fca0000000015 */
[----:B------:R-:W2:Y:S01]  /*0d90*/  MUFU.RCP R7, R4 ;  /* 0x0000000400077308 */ /* 0x000ea20000001000 */
[----:B---3--:R-:W-:Y:S01]  /*0da0*/  FMUL R17, R6, R17 ;  /* 0x0000001106117220 */ /* 0x008fe20000400000 */
[----:B0-----:R-:W-:Y:S01]  /*0db0*/  FFMA R24, R24, -R14, R27 ;  /* 0x8000000e18187223 */ /* 0x001fe2000000001b */
[----:B------:R-:W-:Y:S01]  /*0dc0*/  @!P4 FMUL R22, R22, 16777216 ;  /* 0x4b8000001616c820 */ /* 0x000fe20000400000 */
[----:B------:R-:W-:Y:S01]  /*0dd0*/  @!P3 FMUL R12, R12, 16777216 ;  /* 0x4b8000000c0cb820 */ /* 0x000fe20000400000 */
[----:B------:R-:W-:Y:S01]  /*0de0*/  @P6 FMUL R19, R19, 0.25 ;  /* 0x3e80000013136820 */ /* 0x000fe20000400000 */
[----:B------:R-:W-:Y:S01]  /*0df0*/  FMUL R3, R2, R2 ;  /* 0x0000000202037220 */ /* 0x000fe20000400000 */
[----:B----4-:R-:W-:Y:S01]  /*0e00*/  FMUL R22, R5, R22 ;  /* 0x0000001605167220 */ /* 0x010fe20000400000 */
[----:B-1----:R-:W-:Y:S01]  /*0e10*/  FFMA R26, R26, -R12, R17 ;  /* 0x8000000c1a1a7223 */ /* 0x002fe20000000011 */
[----:B------:R-:W-:Y:S01]  /*0e20*/  @!P2 FMUL R19, R19, 16777216 ;  /* 0x4b8000001313a820 */ /* 0x000fe20000400000 */
[----:B------:R-:W-:-:S04]  /*0e30*/  FFMA R3, R24, R24, R3 ;  /* 0x0000001818037223 */ /* 0x000fc80000000003 */
[----:B------:R-:W-:Y:S01]  /*0e40*/  FFMA R26, R26, R26, R3 ;  /* 0x0000001a1a1a7223 */ /* 0x000fe20000000003 */
[----:B--2---:R-:W-:-:S04]  /*0e50*/  FFMA R7, R7, -R19, R22 ;  /* 0x8000001307077223 */ /* 0x004fc80000000016 */
[----:B------:R-:W-:-:S05]  /*0e60*/  FFMA R26, R7, R7, R26 ;  /* 0x00000007071a7223 */ /* 0x000fca000000001a */
[----:B------:R-:W0:Y:S01]  /*0e70*/  SHFL.BFLY PT, R3, R26, 0x10, 0x1f ;  /* 0x0e001f001a037f89 */ /* 0x000e2200000e0000 */
[----:B------:R-:W1:Y:S01]  /*0e80*/  S2R R12, SR_TID.X ;  /* 0x00000000000c7919 */ /* 0x000e620000002100 */
[----:B0-----:R-:W-:-:S05]  /*0e90*/  FADD R4, R26, R3 ;  /* 0x000000031a047221 */ /* 0x001fca0000000000 */
[----:B------:R-:W0:Y:S01]  /*0ea0*/  SHFL.BFLY PT, R3, R4, 0x8, 0x1f ;  /* 0x0d001f0004037f89 */ /* 0x000e2200000e0000 */
[----:B-1----:R-:W-:-:S04]  /*0eb0*/  LOP3.LUT R2, R12, 0x3f, RZ, 0xc0, !PT ;  /* 0x0000003f0c027812 */ /* 0x002fc800078ec0ff */
[----:B------:R-:W-:Y:S01]  /*0ec0*/  LEA R16, R2, UR4, 0x2 ;  /* 0x0000000402107c11 */ /* 0x000fe2000f8e10ff */
[----:B0-----:R-:W-:-:S05]  /*0ed0*/  FADD R5, R4, R3 ;  /* 0x0000000304057221 */ /* 0x001fca0000000000 */
[----:B------:R-:W0:Y:S04]  /*0ee0*/  SHFL.BFLY PT, R6, R5, 0x4, 0x1f ;  /* 0x0c801f0005067f89 */ /* 0x000e2800000e0000 */
[----:B------:R-:W-:Y:S04]  /*0ef0*/  STS [R16], R27 ;  /* 0x0000001b10007388 */ /* 0x000fe80000000800 */
[----:B------:R-:W-:Y:S04]  /*0f00*/  STS [R16+0x100], R21 ;  /* 0x0001001510007388 */ /* 0x000fe80000000800 */
[----:B------:R-:W-:Y:S04]  /*0f10*/  STS [R16+0x200], R17 ;  /* 0x0002001110007388 */ /* 0x000fe80000000800 */
[----:B------:R-:W-:Y:S01]  /*0f20*/  STS [R16+0x300], R22 ;  /* 0x0003001610007388 */ /* 0x000fe20000000800 */
[----:B------:R-:W-:-:S04]  /*0f30*/  SHF.L.U32 R3, R12, 0x2, RZ ;  /* 0x000000020c037819 */ /* 0x000fc800000006ff */
[----:B------:R-:W-:Y:S01]  /*0f40*/  LOP3.LUT R13, R3, 0xfc, RZ, 0xc0, !PT ;  /* 0x000000fc030d7812 */ /* 0x000fe200078ec0ff */
[----:B0-----:R-:W-:-:S03]  /*0f50*/  FADD R19, R5, R6 ;  /* 0x0000000605137221 */ /* 0x001fc60000000000 */
[----:B------:R-:W-:Y:S01]  /*0f60*/  LEA R4, R13, UR4, 0x2 ;  /* 0x000000040d047c11 */ /* 0x000fe2000f8e10ff */
[----:B------:R-:W-:Y:S06]  /*0f70*/  BAR.SYNC.DEFER_BLOCKING 0x0 ;  /* 0x0000000000007b1d */ /* 0x000fec0000010000 */
[----:B------:R-:W0:Y:S04]  /*0f80*/  SHFL.BFLY PT, R14, R19, 0x2, 0x1f ;  /* 0x0c401f00130e7f89 */ /* 0x000e2800000e0000 */
[----:B------:R-:W1:Y:S01]  /*0f90*/  LDS.128 R4, [R4] ;  /* 0x0000000004047984 */ /* 0x000e620000000c00 */
[----:B0-----:R-:W-:-:S02]  /*0fa0*/  FADD R20, R19, R14 ;  /* 0x0000000e13147221 */ /* 0x001fc40000000000 */
[----:B------:R-:W0:Y:S03]  /*0fb0*/  LDC.64 R14, c[0x0][0x228] ;  /* 0x00008a00ff0e7b82 */ /* 0x000e260000000a00 */
[----:B------:R-:W2:Y:S01]  /*0fc0*/  SHFL.BFLY PT, R23, R20, 0x1, 0x1f ;  /* 0x0c201f0014177f89 */ /* 0x000ea200000e0000 */
[----:B------:R-:W-:Y:S01]  /*0fd0*/  LOP3.LUT P0, RZ, R12, 0x1f, RZ, 0xc0, !PT ;  /* 0x0000001f0cff7812 */ /* 0x000fe2000780c0ff */
[----:B-1----:R-:W-:Y:S01]  /*0fe0*/  FADD R18, -R11, R7 ;  /* 0x000000070b127221 */ /* 0x002fe20000000100 */
[----:B------:R-:W-:Y:S01]  /*0ff0*/  FADD R7, -R10, R6 ;  /* 0x000000060a077221 */ /* 0x000fe20000000100 */
[----:B------:R-:W-:Y:S01]  /*1000*/  FADD R6, -R9, R5 ;  /* 0x0000000509067221 */ /* 0x000fe20000000100 */
[----:B------:R-:W-:Y:S01]  /*1010*/  FADD R5, -R8, R4 ;  /* 0x0000000408057221 */ /* 0x000fe20000000100 */
[----:B------:R-:W-:Y:S01]  /*1020*/  FADD R11, R11, R18 ;  /* 0x000000120b0b7221 */ /* 0x000fe20000000000 */
[----:B------:R-:W-:Y:S01]  /*1030*/  FADD R10, R10, R7 ;  /* 0x000000070a0a7221 */ /* 0x000fe20000000000 */
[----:B------:R-:W-:Y:S01]  /*1040*/  FADD R9, R9, R6 ;  /* 0x0000000609097221 */ /* 0x000fe20000000000 */
[----:B------:R-:W-:Y:S01]  /*1050*/  FADD R8, R8, R5 ;  /* 0x0000000508087221 */ /* 0x000fe20000000000 */
[----:B0-----:R-:W-:-:S05]  /*1060*/  IMAD.WIDE.U32 R14, R13, 0x4, R14 ;  /* 0x000000040d0e7825 */ /* 0x001fca00078e000e */
[----:B------:R-:W-:Y:S01]  /*1070*/  STG.E.128 desc[UR6][R14.64], R8 ;  /* 0x000000080e007986 */ /* 0x000fe2000c101d06 */
[----:B------:R-:W-:Y:S01]  /*1080*/  SHF.R.U32.HI R4, RZ, 0x3, R12 ;  /* 0x00000003ff047819 */ /* 0x000fe2000001160c */
[----:B--2---:R-:W-:-:S03]  /*1090*/  FADD R23, R20, R23 ;  /* 0x0000001714177221 */ /* 0x004fc60000000000 */
[----:B------:R-:W-:Y:S01]  /*10a0*/  LOP3.LUT R4, R4, 0x4, RZ, 0xc0, !PT ;  /* 0x0000000404047812 */ /* 0x000fe200078ec0ff */
[----:B------:R-:W-:Y:S01]  /*10b0*/  BAR.SYNC.DEFER_BLOCKING 0x0 ;  /* 0x0000000000007b1d */ /* 0x000fe20000010000 */
[----:B------:R-:W-:-:S05]  /*10c0*/  ISETP.GE.AND P1, PT, R12, 0x2, PT ;  /* 0x000000020c00780c */ /* 0x000fca0003f26270 */
[----:B------:R-:W-:Y:S02]  /*10d0*/  @!P0 STS [R4+UR4], R23 ;  /* 0x0000001704008988 */ /* 0x000fe40008000804 */
[----:B------:R-:W-:Y:S06]  /*10e0*/  BAR.SYNC.DEFER_BLOCKING 0x0 ;  /* 0x0000000000007b1d */ /* 0x000fec0000010000 */
[----:B------:R-:W0:Y:S01]  /*10f0*/  @!P1 LDS R0, [R3+UR4] ;  /* 0x0000000403009984 */ /* 0x000e220008000800 */
[----:B------:R-:W-:-:S04]  /*1100*/  LOP3.LUT R6, R12, 0x1, RZ, 0xc0, !PT ;  /* 0x000000010c067812 */ /* 0x000fc800078ec0ff */
[----:B------:R-:W-:-:S04]  /*1110*/  ISETP.NE.U32.AND P0, PT, R6, 0x1, PT ;  /* 0x000000010600780c */ /* 0x000fc80003f05070 */
[----:B------:R-:W-:Y:S01]  /*1120*/  ISETP.LT.AND P0, PT, R12, 0x2, P0 ;  /* 0x000000020c00780c */ /* 0x000fe20000701270 */
[----:B0-----:R-:W0:Y:S02]  /*1130*/  SHFL.BFLY PT, R5, R0, 0x1, 0x1f ;  /* 0x0c201f0000057f89 */ /* 0x001e2400000e0000 */
[----:B0-----:R-:W-:-:S10]  /*1140*/  FADD R6, R0, R5 ;  /* 0x0000000500067221 */ /* 0x001fd40000000000 */
[----:B------:R0:W-:Y:S01]  /*1150*/  @P0 STS [R3+UR4], R6 ;  /* 0x0000000603000988 */ /* 0x0001e20008000804 */
[----:B------:R-:W-:Y:S01]  /*1160*/  BAR.SYNC.DEFER_BLOCKING 0x0 ;  /* 0x0000000000007b1d */ /* 0x000fe20000010000 */
[----:B------:R-:W-:-:S05]  /*1170*/  ISETP.NE.AND P0, PT, R2, RZ, PT ;  /* 0x000000ff0200720c */ /* 0x000fca0003f05270 */
[----:B------:R-:W1:Y:S02]  /*1180*/  LDS R5, [UR4] ;  /* 0x00000004ff057984 */ /* 0x000e640008000800 */
[----:B------:R-:W-:Y:S06]  /*1190*/  BAR.SYNC.DEFER_BLOCKING 0x0 ;  /* 0x0000000000007b1d */ /* 0x000fec0000010000 */
[----:B0-----:R-:W-:Y:S05]  /*11a0*/  @P0 EXIT ;  /* 0x000000000000094d */ /* 0x001fea0003800000 */
[----:B------:R-:W0:Y:S01]  /*11b0*/  LDC.64 R2, c[0x0][0x210] ;  /* 0x00008400ff027b82 */ /* 0x000e220000000a00 */
[----:B-1----:R-:W-:-:S04]  /*11c0*/  FMUL R5, R5, 0.00390625 ;  /* 0x3b80000005057820 */ /* 0x002fc80000400000 */
[----:B------:R-:W-:-:S05]  /*11d0*/  FFMA R5, R5, 0.25, R5 ;  /* 0x3e80000005057823 */ /* 0x000fca0000000005 */
[----:B0-----:R-:W-:Y:S01]  /*11e0*/  STG.E desc[UR6][R2.64], R5 ;  /* 0x0000000502007986 */ /* 0x001fe2000c101906 */
[----:B------:R-:W-:Y:S05]  /*11f0*/  EXIT ;  /* 0x000000000000794d */ /* 0x000fea0003800000 */
.L_x_0:
[----:B------:R-:W-:-:S00]  /*1200*/  BRA `(.L_x_0) ;  /* 0xfffffffc00fc7947 */ /* 0x000fc0000383ffff */
[----:B------:R-:W-:-:S00]  /*1210*/  NOP ;  /* 0x0000000000007918 */ /* 0x000fc00000000000 */
        /* <DEDUP_REMOVED lines=14> */
.L_x_1:


//--------------------- .nv.global.init           --------------------------
	.section	.nv.global.init,"aw",@progbits
.nv.global.init:
	.type		_$_str,@object
	.size		_$_str,(_$_str_$_2 - _$_str)
_$_str:
        /*0000*/ 	.byte	0x5f, 0x5f, 0x43, 0x55, 0x44, 0x41, 0x5f, 0x46, 0x54, 0x5a, 0x00
	.type		_$_str_$_2,@object
	.size		_$_str_$_2,(.L_1 - _$_str_$_2)
_$_str_$_2:
        /*000b*/ 	.byte	0x5f, 0x5f, 0x43, 0x55, 0x44, 0x41, 0x5f, 0x50, 0x52, 0x45, 0x43, 0x5f, 0x53, 0x51, 0x52, 0x54
        /*001b*/ 	.byte	0x00
.L_1:


//--------------------- .nv.shared.triton_red_fused_add_div_mean_mul_pow_sub_5 --------------------------
	.section	.nv.shared.triton_red_fused_add_div_mean_mul_pow_sub_5,"aw",@nobits
	.sectionflags	@""
	.align	16
	.zero		1024


//--------------------- .nv.constant0.triton_red_fused_add_div_mean_mul_pow_sub_5 --------------------------
	.section	.nv.constant0.triton_red_fused_add_div_mean_mul_pow_sub_5,"a",@progbits
	.sectionflags	@""
	.align	4
.nv.constant0.triton_red_fused_add_div_mean_mul_pow_sub_5:
	.zero		564
